//
// Generated by NVIDIA NVVM Compiler
//
// Compiler Build ID: CL-36424714
// Cuda compilation tools, release 13.0, V13.0.88
// Based on NVVM 20.0.0
//

.version 9.0
.target sm_100
.address_size 64

	// .globl	_Z8y_updatemPfS_ffS_S_
.extern .shared .align 16 .b8 shmem[];

.visible .entry _Z8y_updatemPfS_ffS_S_(
	.param .u64 _Z8y_updatemPfS_ffS_S__param_0,
	.param .u64 .ptr .align 1 _Z8y_updatemPfS_ffS_S__param_1,
	.param .u64 .ptr .align 1 _Z8y_updatemPfS_ffS_S__param_2,
	.param .f32 _Z8y_updatemPfS_ffS_S__param_3,
	.param .f32 _Z8y_updatemPfS_ffS_S__param_4,
	.param .u64 .ptr .align 1 _Z8y_updatemPfS_ffS_S__param_5,
	.param .u64 .ptr .align 1 _Z8y_updatemPfS_ffS_S__param_6
)
{
	.reg .pred 	%p<8>;
	.reg .b32 	%r<22>;
	.reg .b32 	%f<31>;
	.reg .b64 	%rd<17>;

	ld.param.u64 	%rd6, [_Z8y_updatemPfS_ffS_S__param_0];
	ld.param.u64 	%rd7, [_Z8y_updatemPfS_ffS_S__param_1];
	ld.param.u64 	%rd8, [_Z8y_updatemPfS_ffS_S__param_2];
	ld.param.f32 	%f7, [_Z8y_updatemPfS_ffS_S__param_3];
	ld.param.f32 	%f8, [_Z8y_updatemPfS_ffS_S__param_4];
	ld.param.u64 	%rd9, [_Z8y_updatemPfS_ffS_S__param_5];
	ld.param.u64 	%rd10, [_Z8y_updatemPfS_ffS_S__param_6];
	mov.u32 	%r1, %tid.x;
	mov.u32 	%r12, %ctaid.x;
	mov.u32 	%r21, %ntid.x;
	mad.lo.s32 	%r20, %r12, %r21, %r1;
	cvt.s64.s32 	%rd16, %r20;
	setp.le.u64 	%p1, %rd6, %rd16;
	mov.f32 	%f29, 0f00000000;
	mov.f32 	%f30, %f29;
	@%p1 bra 	$L__BB0_3;
	mov.u32 	%r13, %nctaid.x;
	mul.lo.s32 	%r4, %r21, %r13;
	cvta.to.global.u64 	%rd2, %rd7;
	cvta.to.global.u64 	%rd3, %rd8;
	mov.f32 	%f30, 0f00000000;
	mov.f32 	%f29, %f30;
$L__BB0_2:
	shl.b64 	%rd11, %rd16, 2;
	add.s64 	%rd12, %rd2, %rd11;
	ld.global.f32 	%f11, [%rd12];
	setp.lt.f32 	%p2, %f11, %f7;
	sub.f32 	%f12, %f11, %f7;
	selp.f32 	%f13, 0f00000000, %f12, %p2;
	add.s64 	%rd13, %rd3, %rd11;
	ld.global.f32 	%f14, [%rd13];
	st.global.f32 	[%rd13], %f13;
	fma.rn.f32 	%f30, %f14, %f14, %f30;
	sub.f32 	%f15, %f13, %f14;
	fma.rn.f32 	%f29, %f15, %f15, %f29;
	fma.rn.f32 	%f16, %f8, %f15, %f13;
	st.global.f32 	[%rd12], %f16;
	add.s32 	%r20, %r20, %r4;
	cvt.s64.s32 	%rd16, %r20;
	setp.gt.u64 	%p3, %rd6, %rd16;
	@%p3 bra 	$L__BB0_2;
$L__BB0_3:
	shl.b32 	%r14, %r21, 2;
	mov.u32 	%r15, shmem;
	add.s32 	%r7, %r15, %r14;
	shl.b32 	%r16, %r1, 2;
	add.s32 	%r8, %r15, %r16;
	st.shared.f32 	[%r8], %f29;
	add.s32 	%r9, %r7, %r16;
	st.shared.f32 	[%r9], %f30;
	bar.sync 	0;
	setp.lt.u32 	%p4, %r21, 2;
	@%p4 bra 	$L__BB0_7;
$L__BB0_4:
	shr.u32 	%r11, %r21, 1;
	setp.ge.u32 	%p5, %r1, %r11;
	@%p5 bra 	$L__BB0_6;
	shl.b32 	%r17, %r11, 2;
	add.s32 	%r18, %r8, %r17;
	ld.shared.f32 	%f17, [%r18];
	ld.shared.f32 	%f18, [%r8];
	add.f32 	%f19, %f17, %f18;
	st.shared.f32 	[%r8], %f19;
	add.s32 	%r19, %r9, %r17;
	ld.shared.f32 	%f20, [%r19];
	ld.shared.f32 	%f21, [%r9];
	add.f32 	%f22, %f20, %f21;
	st.shared.f32 	[%r9], %f22;
$L__BB0_6:
	bar.sync 	0;
	setp.gt.u32 	%p6, %r21, 3;
	mov.u32 	%r21, %r11;
	@%p6 bra 	$L__BB0_4;
$L__BB0_7:
	setp.ne.s32 	%p7, %r1, 0;
	@%p7 bra 	$L__BB0_9;
	ld.shared.f32 	%f23, [shmem];
	cvta.to.global.u64 	%rd14, %rd9;
	atom.global.add.f32 	%f24, [%rd14], %f23;
	ld.shared.f32 	%f25, [%r7];
	cvta.to.global.u64 	%rd15, %rd10;
	atom.global.add.f32 	%f26, [%rd15], %f25;
$L__BB0_9:
	ret;

}


// ===== COMPILED SASS (sm_100) =====

	.target	sm_100

	.elftype	@"ET_EXEC"


//--------------------- .note.nv.tkinfo           --------------------------
	.section	.note.nv.tkinfo,"",@"SHT_NOTE"
	.sectionflags	@"SHF_NOTE_NV_TKINFO"
	.tkinfo
        /*0018*/ 	.word	0x00000002
        /*0030*/ 	.string	""
        /*0030*/ 	.string	"ptxas"
        /*0030*/ 	.string	"Cuda compilation tools, release 13.0, V13.0.88"
        /*0030*/ 	.string	"Build cuda_13.0.r13.0/compiler.36424714_0"
        /*0030*/ 	.string	"-arch sm_100 -m 64 "



//--------------------- .note.nv.cuinfo           --------------------------
	.section	.note.nv.cuinfo,"",@"SHT_NOTE"
	.sectionflags	@"SHF_NOTE_NV_CUINFO"
        /*0018*/ 	.short	0x0002
        /*001a*/ 	.short	0x0064
        /*001c*/ 	.short	0x0082
	.zero		2


//--------------------- .nv.info                  --------------------------
	.section	.nv.info,"",@"SHT_CUDA_INFO"
	.align	4


	//----- nvinfo : EIATTR_REGCOUNT
	.align		4
        /*0000*/ 	.byte	0x04, 0x2f
        /*0002*/ 	.short	(.L_1 - .L_0)
	.align		4
.L_0:
        /*0004*/ 	.word	index@(_Z8y_updatemPfS_ffS_S_)
        /*0008*/ 	.word	0x00000018


	//----- nvinfo : EIATTR_FRAME_SIZE
	.align		4
.L_1:
        /*000c*/ 	.byte	0x04, 0x11
        /*000e*/ 	.short	(.L_3 - .L_2)
	.align		4
.L_2:
        /*0010*/ 	.word	index@(_Z8y_updatemPfS_ffS_S_)
        /*0014*/ 	.word	0x00000000


	//----- nvinfo : EIATTR_MIN_STACK_SIZE
	.align		4
.L_3:
        /*0018*/ 	.byte	0x04, 0x12
        /*001a*/ 	.short	(.L_5 - .L_4)
	.align		4
.L_4:
        /*001c*/ 	.word	index@(_Z8y_updatemPfS_ffS_S_)
        /*0020*/ 	.word	0x00000000
.L_5:


//--------------------- .nv.compat                --------------------------
	.section	.nv.compat,"",@"SHT_CUDA_COMPAT_INFO"
	.align	4
        /*0000*/ 	.byte	0x02, 0x09, 0x00, 0x00, 0x02, 0x02, 0x01, 0x00, 0x02, 0x05, 0x05, 0x00, 0x03, 0x07, 0x01, 0x01
        /*0010*/ 	.byte	0x02, 0x03, 0x00, 0x00, 0x02, 0x06, 0x01, 0x00, 0x04, 0x0b, 0x08, 0x00, 0x09, 0x00, 0x00, 0x00
        /*0020*/ 	.byte	0x00, 0x00, 0x00, 0x00


//--------------------- .nv.info._Z8y_updatemPfS_ffS_S_ --------------------------
	.section	.nv.info._Z8y_updatemPfS_ffS_S_,"",@"SHT_CUDA_INFO"
	.sectionflags	@""
	.align	4


	//----- nvinfo : EIATTR_CUDA_API_VERSION
	.align		4
        /*0000*/ 	.byte	0x04, 0x37
        /*0002*/ 	.short	(.L_7 - .L_6)
.L_6:
        /*0004*/ 	.word	0x00000082


	//----- nvinfo : EIATTR_KPARAM_INFO
	.align		4
.L_7:
        /*0008*/ 	.byte	0x04, 0x17
        /*000a*/ 	.short	(.L_9 - .L_8)
.L_8:
        /*000c*/ 	.word	0x00000000
        /*0010*/ 	.short	0x0006
        /*0012*/ 	.short	0x0028
        /*0014*/ 	.byte	0x00, 0xf5, 0x21, 0x00


	//----- nvinfo : EIATTR_KPARAM_INFO
	.align		4
.L_9:
        /*0018*/ 	.byte	0x04, 0x17
        /*001a*/ 	.short	(.L_11 - .L_10)
.L_10:
        /*001c*/ 	.word	0x00000000
        /*0020*/ 	.short	0x0005
        /*0022*/ 	.short	0x0020
        /*0024*/ 	.byte	0x00, 0xf5, 0x21, 0x00


	//----- nvinfo : EIATTR_KPARAM_INFO
	.align		4
.L_11:
        /*0028*/ 	.byte	0x04, 0x17
        /*002a*/ 	.short	(.L_13 - .L_12)
.L_12:
        /*002c*/ 	.word	0x00000000
        /*0030*/ 	.short	0x0004
        /*0032*/ 	.short	0x001c
        /*0034*/ 	.byte	0x00, 0xf0, 0x11, 0x00


	//----- nvinfo : EIATTR_KPARAM_INFO
	.align		4
.L_13:
        /*0038*/ 	.byte	0x04, 0x17
        /*003a*/ 	.short	(.L_15 - .L_14)
.L_14:
        /*003c*/ 	.word	0x00000000
        /*0040*/ 	.short	0x0003
        /*0042*/ 	.short	0x0018
        /*0044*/ 	.byte	0x00, 0xf0, 0x11, 0x00


	//----- nvinfo : EIATTR_KPARAM_INFO
	.align		4
.L_15:
        /*0048*/ 	.byte	0x04, 0x17
        /*004a*/ 	.short	(.L_17 - .L_16)
.L_16:
        /*004c*/ 	.word	0x00000000
        /*0050*/ 	.short	0x0002
        /*0052*/ 	.short	0x0010
        /*0054*/ 	.byte	0x00, 0xf5, 0x21, 0x00


	//----- nvinfo : EIATTR_KPARAM_INFO
	.align		4
.L_17:
        /*0058*/ 	.byte	0x04, 0x17
        /*005a*/ 	.short	(.L_19 - .L_18)
.L_18:
        /*005c*/ 	.word	0x00000000
        /*0060*/ 	.short	0x0001
        /*0062*/ 	.short	0x0008
        /*0064*/ 	.byte	0x00, 0xf5, 0x21, 0x00


	//----- nvinfo : EIATTR_KPARAM_INFO
	.align		4
.L_19:
        /*0068*/ 	.byte	0x04, 0x17
        /*006a*/ 	.short	(.L_21 - .L_20)
.L_20:
        /*006c*/ 	.word	0x00000000
        /*0070*/ 	.short	0x0000
        /*0072*/ 	.short	0x0000
        /*0074*/ 	.byte	0x00, 0xf0, 0x21, 0x00


	//----- nvinfo : EIATTR_SPARSE_MMA_MASK
	.align		4
.L_21:
        /*0078*/ 	.byte	0x03, 0x50
        /*007a*/ 	.short	0x0000


	//----- nvinfo : EIATTR_MAXREG_COUNT
	.align		4
        /*007c*/ 	.byte	0x03, 0x1b
        /*007e*/ 	.short	0x00ff


	//----- nvinfo : EIATTR_NUM_BARRIERS
	.align		4
        /*0080*/ 	.byte	0x02, 0x4c
        /*0082*/ 	.byte	0x01
	.zero		1


	//----- nvinfo : EIATTR_MERCURY_ISA_VERSION
	.align		4
        /*0084*/ 	.byte	0x03, 0x5f
        /*0086*/ 	.short	0x0101


	//----- nvinfo : EIATTR_VRC_CTA_INIT_COUNT
	.align		4
        /*0088*/ 	.byte	0x02, 0x4a
	.zero		1
	.zero		1


	//----- nvinfo : EIATTR_EXIT_INSTR_OFFSETS
	.align		4
        /*008c*/ 	.byte	0x04, 0x1c
        /*008e*/ 	.short	(.L_23 - .L_22)


	//   ....[0]....
.L_22:
        /*0090*/ 	.word	0x000004e0


	//   ....[1]....
        /*0094*/ 	.word	0x00000580


	//----- nvinfo : EIATTR_CRS_STACK_SIZE
	.align		4
.L_23:
        /*0098*/ 	.byte	0x04, 0x1e
        /*009a*/ 	.short	(.L_25 - .L_24)
.L_24:
        /*009c*/ 	.word	0x00000000


	//----- nvinfo : EIATTR_CBANK_PARAM_SIZE
	.align		4
.L_25:
        /*00a0*/ 	.byte	0x03, 0x19
        /*00a2*/ 	.short	0x0030


	//----- nvinfo : EIATTR_PARAM_CBANK
	.align		4
        /*00a4*/ 	.byte	0x04, 0x0a
        /*00a6*/ 	.short	(.L_27 - .L_26)
	.align		4
.L_26:
        /*00a8*/ 	.word	index@(.nv.constant0._Z8y_updatemPfS_ffS_S_)
        /*00ac*/ 	.short	0x0380
        /*00ae*/ 	.short	0x0030


	//----- nvinfo : EIATTR_SW_WAR
	.align		4
.L_27:
        /*00b0*/ 	.byte	0x04, 0x36
        /*00b2*/ 	.short	(.L_29 - .L_28)
.L_28:
        /*00b4*/ 	.word	0x00000008
.L_29:


//--------------------- .nv.callgraph             --------------------------
	.section	.nv.callgraph,"",@"SHT_CUDA_CALLGRAPH"
	.align	4
	.sectionentsize	8
	.align		4
        /*0000*/ 	.word	0x00000000
	.align		4
        /*0004*/ 	.word	0xffffffff
	.align		4
        /*0008*/ 	.word	0x00000000
	.align		4
        /*000c*/ 	.word	0xfffffffe
	.align		4
        /*0010*/ 	.word	0x00000000
	.align		4
        /*0014*/ 	.word	0xfffffffd
	.align		4
        /*0018*/ 	.word	0x00000000
	.align		4
        /*001c*/ 	.word	0xfffffffc


//--------------------- .text._Z8y_updatemPfS_ffS_S_ --------------------------
	.section	.text._Z8y_updatemPfS_ffS_S_,"ax",@progbits
	.align	128
        .global         _Z8y_updatemPfS_ffS_S_
        .type           _Z8y_updatemPfS_ffS_S_,@function
        .size           _Z8y_updatemPfS_ffS_S_,(.L_x_8 - _Z8y_updatemPfS_ffS_S_)
        .other          _Z8y_updatemPfS_ffS_S_,@"STO_CUDA_ENTRY STV_DEFAULT"
_Z8y_updatemPfS_ffS_S_:
.text._Z8y_updatemPfS_ffS_S_:
[----:B------:R-:W-:Y:S01]  /*0000*/  LDC R1, c[0x0][0x37c] ;  /* 0x0000df00ff017b82 */ /* 0x000fe20000000800 */
[----:B------:R-:W0:Y:S07]  /*0010*/  S2R R7, SR_TID.X ;  /* 0x0000000000077919 */ /* 0x000e2e0000002100 */
[----:B------:R-:W0:Y:S01]  /*0020*/  S2UR UR4, SR_CTAID.X ;  /* 0x00000000000479c3 */ /* 0x000e220000002500 */
[----:B------:R-:W1:Y:S01]  /*0030*/  LDCU.64 UR8, c[0x0][0x380] ;  /* 0x00007000ff0877ac */ /* 0x000e620008000a00 */
[----:B------:R-:W-:Y:S01]  /*0040*/  MOV R3, 0x400 ;  /* 0x0000040000037802 */ /* 0x000fe20000000f00 */
[----:B------:R-:W2:Y:S01]  /*0050*/  S2R R4, SR_CgaCtaId ;  /* 0x0000000000047919 */ /* 0x000ea20000008800 */
[----:B------:R-:W-:Y:S01]  /*0060*/  BSSY.RECONVERGENT B0, `(.L_x_0) ;  /* 0x000002e000007945 */ /* 0x000fe20003800200 */
[----:B------:R-:W3:Y:S01]  /*0070*/  LDCU.64 UR6, c[0x0][0x358] ;  /* 0x00006b00ff0677ac */ /* 0x000ee20008000a00 */
[----:B------:R-:W-:-:S02]  /*0080*/  IMAD.MOV.U32 R12, RZ, RZ, RZ ;  /* 0x000000ffff0c7224 */ /* 0x000fc400078e00ff */
[----:B------:R-:W0:Y:S01]  /*0090*/  LDC R0, c[0x0][0x360] ;  /* 0x0000d800ff007b82 */ /* 0x000e220000000800 */
[----:B------:R-:W4:Y:S01]  /*00a0*/  LDCU.64 UR10, c[0x0][0x388] ;  /* 0x00007100ff0a77ac */ /* 0x000f220008000a00 */
[----:B------:R-:W-:Y:S01]  /*00b0*/  IMAD.MOV.U32 R11, RZ, RZ, RZ ;  /* 0x000000ffff0b7224 */ /* 0x000fe200078e00ff */
[----:B------:R-:W0:Y:S02]  /*00c0*/  LDCU.128 UR12, c[0x0][0x390] ;  /* 0x00007200ff0c77ac */ /* 0x000e240008000c00 */
[----:B0-----:R-:W-:Y:S01]  /*00d0*/  IMAD R2, R0, UR4, R7 ;  /* 0x0000000400027c24 */ /* 0x001fe2000f8e0207 */
[----:B--2---:R-:W-:-:S04]  /*00e0*/  LEA R3, R4, R3, 0x18 ;  /* 0x0000000304037211 */ /* 0x004fc800078ec0ff */
[----:B-1----:R-:W-:Y:S02]  /*00f0*/  ISETP.GE.U32.AND P0, PT, R2, UR8, PT ;  /* 0x0000000802007c0c */ /* 0x002fe4000bf06070 */
[----:B------:R-:W-:Y:S01]  /*0100*/  SHF.R.S32.HI R5, RZ, 0x1f, R2 ;  /* 0x0000001fff057819 */ /* 0x000fe20000011402 */
[--C-:B------:R-:W-:Y:S02]  /*0110*/  IMAD R6, R0, 0x4, R3.reuse ;  /* 0x0000000400067824 */ /* 0x100fe400078e0203 */
[----:B------:R-:W-:Y:S01]  /*0120*/  IMAD R9, R7, 0x4, R3 ;  /* 0x0000000407097824 */ /* 0x000fe200078e0203 */
[----:B------:R-:W-:Y:S02]  /*0130*/  ISETP.GE.U32.AND.EX P0, PT, R5, UR9, PT, P0 ;  /* 0x0000000905007c0c */ /* 0x000fe4000bf06100 */
[----:B------:R-:W-:-:S11]  /*0140*/  LEA R8, R7, R6, 0x2 ;  /* 0x0000000607087211 */ /* 0x000fd600078e10ff */
[----:B---34-:R-:W-:Y:S05]  /*0150*/  @P0 BRA `(.L_x_1) ;  /* 0x0000000000780947 */ /* 0x018fea0003800000 */
[----:B------:R-:W0:Y:S01]  /*0160*/  LDCU UR4, c[0x0][0x370] ;  /* 0x00006e00ff0477ac */ /* 0x000e220008000800 */
[----:B------:R-:W-:Y:S02]  /*0170*/  HFMA2 R11, -RZ, RZ, 0, 0 ;  /* 0x00000000ff0b7431 */ /* 0x000fe400000001ff */
[----:B------:R-:W-:Y:S02]  /*0180*/  IMAD.MOV.U32 R19, RZ, RZ, R5 ;  /* 0x000000ffff137224 */ /* 0x000fe400078e0005 */
[--C-:B------:R-:W-:Y:S02]  /*0190*/  IMAD.MOV.U32 R10, RZ, RZ, R2.reuse ;  /* 0x000000ffff0a7224 */ /* 0x100fe400078e0002 */
[----:B------:R-:W-:Y:S02]  /*01a0*/  IMAD.MOV.U32 R16, RZ, RZ, R2 ;  /* 0x000000ffff107224 */ /* 0x000fe400078e0002 */
[----:B------:R-:W-:Y:S02]  /*01b0*/  IMAD.MOV.U32 R12, RZ, RZ, RZ ;  /* 0x000000ffff0c7224 */ /* 0x000fe400078e00ff */
[----:B0-----:R-:W-:-:S07]  /*01c0*/  IMAD R21, R0, UR4, RZ ;  /* 0x0000000400157c24 */ /* 0x001fce000f8e02ff */
.L_x_2:
[C---:B0-----:R-:W-:Y:S01]  /*01d0*/  IMAD.SHL.U32 R4, R16.reuse, 0x4, RZ ;  /* 0x0000000410047824 */ /* 0x041fe200078e00ff */
[----:B------:R-:W-:-:S04]  /*01e0*/  SHF.L.U64.HI R5, R16, 0x2, R19 ;  /* 0x0000000210057819 */ /* 0x000fc80000010213 */
[----:B------:R-:W-:-:S04]  /*01f0*/  IADD3 R2, P0, PT, R4, UR10, RZ ;  /* 0x0000000a04027c10 */ /* 0x000fc8000ff1e0ff */
[----:B------:R-:W-:Y:S02]  /*0200*/  IADD3.X R3, PT, PT, R5, UR11, RZ, P0, !PT ;  /* 0x0000000b05037c10 */ /* 0x000fe400087fe4ff */
[----:B------:R-:W-:-:S03]  /*0210*/  IADD3 R4, P0, PT, R4, UR12, RZ ;  /* 0x0000000c04047c10 */ /* 0x000fc6000ff1e0ff */
[----:B------:R-:W2:Y:S01]  /*0220*/  LDG.E R15, desc[UR6][R2.64] ;  /* 0x00000006020f7981 */ /* 0x000ea2000c1e1900 */
[----:B------:R-:W-:-:S05]  /*0230*/  IADD3.X R5, PT, PT, R5, UR13, RZ, P0, !PT ;  /* 0x0000000d05057c10 */ /* 0x000fca00087fe4ff */
[----:B------:R-:W3:Y:S01]  /*0240*/  LDG.E R14, desc[UR6][R4.64] ;  /* 0x00000006040e7981 */ /* 0x000ee2000c1e1900 */
[----:B------:R-:W-:-:S04]  /*0250*/  IADD3 R16, PT, PT, R21, R10, RZ ;  /* 0x0000000a15107210 */ /* 0x000fc80007ffe0ff */
[--C-:B------:R-:W-:Y:S01]  /*0260*/  SHF.R.S32.HI R19, RZ, 0x1f, R16.reuse ;  /* 0x0000001fff137819 */ /* 0x100fe20000011410 */
[----:B------:R-:W-:Y:S02]  /*0270*/  IMAD.MOV.U32 R10, RZ, RZ, R16 ;  /* 0x000000ffff0a7224 */ /* 0x000fe400078e0010 */
[C---:B--2---:R-:W-:Y:S01]  /*0280*/  FADD R13, R15.reuse, -UR14 ;  /* 0x8000000e0f0d7e21 */ /* 0x044fe20008000000 */
[----:B------:R-:W-:-:S04]  /*0290*/  FSETP.GEU.AND P0, PT, R15, UR14, PT ;  /* 0x0000000e0f007c0b */ /* 0x000fc8000bf0e000 */
[----:B------:R-:W-:Y:S01]  /*02a0*/  FSEL R13, R13, RZ, P0 ;  /* 0x000000ff0d0d7208 */ /* 0x000fe20000000000 */
[----:B---3--:R-:W-:Y:S01]  /*02b0*/  FFMA R11, R14, R14, R11 ;  /* 0x0000000e0e0b7223 */ /* 0x008fe2000000000b */
[----:B------:R-:W-:-:S03]  /*02c0*/  ISETP.GE.U32.AND P0, PT, R16, UR8, PT ;  /* 0x0000000810007c0c */ /* 0x000fc6000bf06070 */
[----:B------:R-:W-:Y:S01]  /*02d0*/  FADD R15, R13, -R14 ;  /* 0x8000000e0d0f7221 */ /* 0x000fe20000000000 */
[----:B------:R0:W-:Y:S01]  /*02e0*/  STG.E desc[UR6][R4.64], R13 ;  /* 0x0000000d04007986 */ /* 0x0001e2000c101906 */
[----:B------:R-:W-:Y:S02]  /*02f0*/  ISETP.GE.U32.AND.EX P0, PT, R19, UR9, PT, P0 ;  /* 0x0000000913007c0c */ /* 0x000fe4000bf06100 */
[C---:B------:R-:W-:Y:S01]  /*0300*/  FFMA R17, R15.reuse, UR15, R13 ;  /* 0x0000000f0f117c23 */ /* 0x040fe2000800000d */
[----:B------:R-:W-:-:S04]  /*0310*/  FFMA R12, R15, R15, R12 ;  /* 0x0000000f0f0c7223 */ /* 0x000fc8000000000c */
[----:B------:R0:W-:Y:S06]  /*0320*/  STG.E desc[UR6][R2.64], R17 ;  /* 0x0000001102007986 */ /* 0x0001ec000c101906 */
[----:B------:R-:W-:Y:S05]  /*0330*/  @!P0 BRA `(.L_x_2) ;  /* 0xfffffffc00a48947 */ /* 0x000fea000383ffff */
.L_x_1:
[----:B------:R-:W-:Y:S05]  /*0340*/  BSYNC.RECONVERGENT B0 ;  /* 0x0000000000007941 */ /* 0x000fea0003800200 */
.L_x_0:
[----:B------:R-:W-:Y:S01]  /*0350*/  ISETP.GE.U32.AND P0, PT, R0, 0x2, PT ;  /* 0x000000020000780c */ /* 0x000fe20003f06070 */
[----:B------:R1:W-:Y:S04]  /*0360*/  STS [R9], R12 ;  /* 0x0000000c09007388 */ /* 0x0003e80000000800 */
[----:B------:R1:W-:Y:S01]  /*0370*/  STS [R8], R11 ;  /* 0x0000000b08007388 */ /* 0x0003e20000000800 */
[----:B------:R-:W-:Y:S07]  /*0380*/  BAR.SYNC.DEFER_BLOCKING 0x0 ;  /* 0x0000000000007b1d */ /* 0x000fee0000010000 */
[----:B------:R-:W-:Y:S05]  /*0390*/  @!P0 BRA `(.L_x_3) ;  /* 0x00000000004c8947 */ /* 0x000fea0003800000 */
.L_x_6:
[----:B-1----:R-:W-:Y:S01]  /*03a0*/  SHF.R.U32.HI R12, RZ, 0x1, R0 ;  /* 0x00000001ff0c7819 */ /* 0x002fe20000011600 */
[----:B------:R-:W-:Y:S03]  /*03b0*/  BSSY.RECONVERGENT B0, `(.L_x_4) ;  /* 0x000000d000007945 */ /* 0x000fe60003800200 */
[----:B------:R-:W-:-:S13]  /*03c0*/  ISETP.GE.U32.AND P0, PT, R7, R12, PT ;  /* 0x0000000c0700720c */ /* 0x000fda0003f06070 */
[----:B------:R-:W-:Y:S05]  /*03d0*/  @P0 BRA `(.L_x_5) ;  /* 0x0000000000280947 */ /* 0x000fea0003800000 */
[----:B0-----:R-:W-:Y:S01]  /*03e0*/  IMAD R2, R12, 0x4, R9 ;  /* 0x000000040c027824 */ /* 0x001fe200078e0209 */
[----:B------:R-:W-:Y:S05]  /*03f0*/  LDS R3, [R9] ;  /* 0x0000000009037984 */ /* 0x000fea0000000800 */
[----:B------:R-:W0:Y:S02]  /*0400*/  LDS R2, [R2] ;  /* 0x0000000002027984 */ /* 0x000e240000000800 */
[----:B0-----:R-:W-:Y:S01]  /*0410*/  FADD R4, R2, R3 ;  /* 0x0000000302047221 */ /* 0x001fe20000000000 */
[----:B------:R-:W-:-:S04]  /*0420*/  LEA R3, R12, R8, 0x2 ;  /* 0x000000080c037211 */ /* 0x000fc800078e10ff */
[----:B------:R-:W-:Y:S04]  /*0430*/  STS [R9], R4 ;  /* 0x0000000409007388 */ /* 0x000fe80000000800 */
[----:B------:R-:W-:Y:S04]  /*0440*/  LDS R3, [R3] ;  /* 0x0000000003037984 */ /* 0x000fe80000000800 */
[----:B------:R-:W0:Y:S02]  /*0450*/  LDS R10, [R8] ;  /* 0x00000000080a7984 */ /* 0x000e240000000800 */
[----:B0-----:R-:W-:-:S05]  /*0460*/  FADD R5, R3, R10 ;  /* 0x0000000a03057221 */ /* 0x001fca0000000000 */
[----:B------:R1:W-:Y:S02]  /*0470*/  STS [R8], R5 ;  /* 0x0000000508007388 */ /* 0x0003e40000000800 */
.L_x_5:
[----:B------:R-:W-:Y:S05]  /*0480*/  BSYNC.RECONVERGENT B0 ;  /* 0x0000000000007941 */ /* 0x000fea0003800200 */
.L_x_4:
[----:B------:R-:W-:Y:S01]  /*0490*/  BAR.SYNC.DEFER_BLOCKING 0x0 ;  /* 0x0000000000007b1d */ /* 0x000fe20000010000 */
[----:B------:R-:W-:Y:S01]  /*04a0*/  ISETP.GT.U32.AND P0, PT, R0, 0x3, PT ;  /* 0x000000030000780c */ /* 0x000fe20003f04070 */
[----:B------:R-:W-:-:S12]  /*04b0*/  IMAD.MOV.U32 R0, RZ, RZ, R12 ;  /* 0x000000ffff007224 */ /* 0x000fd800078e000c */
[----:B------:R-:W-:Y:S05]  /*04c0*/  @P0 BRA `(.L_x_6) ;  /* 0xfffffffc00b40947 */ /* 0x000fea000383ffff */
.L_x_3:
[----:B------:R-:W-:-:S13]  /*04d0*/  ISETP.NE.AND P0, PT, R7, RZ, PT ;  /* 0x000000ff0700720c */ /* 0x000fda0003f05270 */
[----:B------:R-:W-:Y:S05]  /*04e0*/  @P0 EXIT ;  /* 0x000000000000094d */ /* 0x000fea0003800000 */
[----:B------:R-:W2:Y:S01]  /*04f0*/  S2UR UR5, SR_CgaCtaId ;  /* 0x00000000000579c3 */ /* 0x000ea20000008800 */
[----:B------:R-:W-:Y:S01]  /*0500*/  UMOV UR4, 0x400 ;  /* 0x0000040000047882 */ /* 0x000fe20000000000 */
[----:B-1----:R-:W-:Y:S06]  /*0510*/  LDS R9, [R6] ;  /* 0x0000000006097984 */ /* 0x002fec0000000800 */
[----:B0-----:R-:W0:Y:S08]  /*0520*/  LDC.64 R2, c[0x0][0x3a0] ;  /* 0x0000e800ff027b82 */ /* 0x001e300000000a00 */
[----:B------:R-:W1:Y:S01]  /*0530*/  LDC.64 R4, c[0x0][0x3a8] ;  /* 0x0000ea00ff047b82 */ /* 0x000e620000000a00 */
[----:B--2---:R-:W-:-:S09]  /*0540*/  ULEA UR4, UR5, UR4, 0x18 ;  /* 0x0000000405047291 */ /* 0x004fd2000f8ec0ff */
[----:B------:R-:W0:Y:S04]  /*0550*/  LDS R7, [UR4] ;  /* 0x00000004ff077984 */ /* 0x000e280008000800 */
[----:B0-----:R-:W-:Y:S04]  /*0560*/  REDG.E.ADD.F32.FTZ.RN.STRONG.GPU desc[UR6][R2.64], R7 ;  /* 0x00000007020079a6 */ /* 0x001fe8000c12f306 */
[----:B-1----:R-:W-:Y:S01]  /*0570*/  REDG.E.ADD.F32.FTZ.RN.STRONG.GPU desc[UR6][R4.64], R9 ;  /* 0x00000009040079a6 */ /* 0x002fe2000c12f306 */
[----:B------:R-:W-:Y:S05]  /*0580*/  EXIT ;  /* 0x000000000000794d */ /* 0x000fea0003800000 */
.L_x_7:
[----:B------:R-:W-:-:S00]  /*0590*/  BRA `(.L_x_7) ;  /* 0xfffffffc00fc7947 */ /* 0x000fc0000383ffff */
[----:B------:R-:W-:-:S00]  /*05a0*/  NOP ;  /* 0x0000000000007918 */ /* 0x000fc00000000000 */
        /* <DEDUP_REMOVED lines=13> */
.L_x_8:


//--------------------- .nv.shared._Z8y_updatemPfS_ffS_S_ --------------------------
	.section	.nv.shared._Z8y_updatemPfS_ffS_S_,"aw",@nobits
	.sectionflags	@""
	.align	16
	.zero		1024


//--------------------- .nv.shared.reserved.0     --------------------------
	.section	.nv.shared.reserved.0,"aw",@nobits
	.weak		__nv_reservedSMEM_offset_0_alias
	.size		__nv_reservedSMEM_offset_0_alias, 0, 64
	.other		__nv_reservedSMEM_offset_0_alias,@"STO_CUDA_RESERVED_SHARED STV_DEFAULT"
__nv_reservedSMEM_offset_0_alias:
	.zero		0
	.zero		64


//--------------------- .nv.constant0._Z8y_updatemPfS_ffS_S_ --------------------------
	.section	.nv.constant0._Z8y_updatemPfS_ffS_S_,"a",@progbits
	.sectionflags	@""
	.align	4
.nv.constant0._Z8y_updatemPfS_ffS_S_:
	.zero		944


//--------------------- SYMBOLS --------------------------

	.type		.nv.reservedSmem.offset0,@object
	.size		.nv.reservedSmem.offset0,0x4
	.type		.nv.reservedSmem.cap,@object
	.size		.nv.reservedSmem.cap,0x4
